	.headerflags	@"EF_CUDA_TEXMODE_UNIFIED EF_CUDA_64BIT_ADDRESS EF_CUDA_ACCELERATORS EF_CUDA_SM90 EF_CUDA_VIRTUAL_SM(EF_CUDA_SM90)"
	.elftype	@"ET_EXEC"


//--------------------- .nv.info                  --------------------------
	.section	.nv.info,"",@"SHT_CUDA_INFO"
	.align	4


	//----- nvinfo : EIATTR_REGCOUNT
	.align		4
        /*0000*/ 	.byte	0x04, 0x2f
        /*0002*/ 	.short	(.L_2 - .L_1)
	.align		4
.L_1:
        /*0004*/ 	.word	index@(triton_poi_fused_tanh_0)
        /*0008*/ 	.word	0x0000000e


	//----- nvinfo : EIATTR_MIN_STACK_SIZE
	.align		4
.L_2:
        /*000c*/ 	.byte	0x04, 0x12
        /*000e*/ 	.short	(.L_4 - .L_3)
	.align		4
.L_3:
        /*0010*/ 	.word	index@(triton_poi_fused_tanh_0)
        /*0014*/ 	.word	0x00000000


	//----- nvinfo : EIATTR_FRAME_SIZE
	.align		4
.L_4:
        /*0018*/ 	.byte	0x04, 0x11
        /*001a*/ 	.short	(.L_6 - .L_5)
	.align		4
.L_5:
        /*001c*/ 	.word	index@(triton_poi_fused_tanh_0)
        /*0020*/ 	.word	0x00000000


	//----- nvinfo : EIATTR_MIN_STACK_SIZE
	.align		4
.L_6:
        /*0024*/ 	.byte	0x04, 0x12
        /*0026*/ 	.short	(.L_8 - .L_7)
	.align		4
.L_7:
        /*0028*/ 	.word	index@(triton_poi_fused_tanh_0)
        /*002c*/ 	.word	0x00000000
.L_8:


//--------------------- .nv.info.triton_poi_fused_tanh_0 --------------------------
	.section	.nv.info.triton_poi_fused_tanh_0,"",@"SHT_CUDA_INFO"
	.sectionflags	@""
	.align	4


	//----- nvinfo : EIATTR_CUDA_API_VERSION
	.align		4
        /*0000*/ 	.byte	0x04, 0x37
        /*0002*/ 	.short	(.L_10 - .L_9)
.L_9:
        /*0004*/ 	.word	0x0000007c


	//----- nvinfo : EIATTR_KPARAM_INFO
	.align		4
.L_10:
        /*0008*/ 	.byte	0x04, 0x17
        /*000a*/ 	.short	(.L_12 - .L_11)
.L_11:
        /*000c*/ 	.word	0x00000000
        /*0010*/ 	.short	0x0002
        /*0012*/ 	.short	0x0010
        /*0014*/ 	.byte	0x00, 0xf0, 0x11, 0x00


	//----- nvinfo : EIATTR_KPARAM_INFO
	.align		4
.L_12:
        /*0018*/ 	.byte	0x04, 0x17
        /*001a*/ 	.short	(.L_14 - .L_13)
.L_13:
        /*001c*/ 	.word	0x00000000
        /*0020*/ 	.short	0x0001
        /*0022*/ 	.short	0x0008
        /*0024*/ 	.byte	0x00, 0xf4, 0x21, 0x00


	//----- nvinfo : EIATTR_KPARAM_INFO
	.align		4
.L_14:
        /*0028*/ 	.byte	0x04, 0x17
        /*002a*/ 	.short	(.L_16 - .L_15)
.L_15:
        /*002c*/ 	.word	0x00000000
        /*0030*/ 	.short	0x0000
        /*0032*/ 	.short	0x0000
        /*0034*/ 	.byte	0x00, 0xf4, 0x21, 0x00


	//----- nvinfo : EIATTR_SPARSE_MMA_MASK
	.align		4
.L_16:
        /*0038*/ 	.byte	0x03, 0x50
        /*003a*/ 	.short	0x0000


	//----- nvinfo : EIATTR_MAXREG_COUNT
	.align		4
        /*003c*/ 	.byte	0x03, 0x1b
        /*003e*/ 	.short	0x00ff


	//----- nvinfo : EIATTR_EXIT_INSTR_OFFSETS
	.align		4
        /*0040*/ 	.byte	0x04, 0x1c
        /*0042*/ 	.short	(.L_18 - .L_17)


	//   ....[0]....
.L_17:
        /*0044*/ 	.word	0x00000430


	//   ....[1]....
        /*0048*/ 	.word	0x00000450


	//----- nvinfo : EIATTR_REQNTID
	.align		4
.L_18:
        /*004c*/ 	.byte	0x04, 0x10
        /*004e*/ 	.short	(.L_20 - .L_19)
.L_19:
        /*0050*/ 	.word	0x00000020
        /*0054*/ 	.word	0x00000001
        /*0058*/ 	.word	0x00000001


	//----- nvinfo : EIATTR_CRS_STACK_SIZE
	.align		4
.L_20:
        /*005c*/ 	.byte	0x04, 0x1e
        /*005e*/ 	.short	(.L_22 - .L_21)
.L_21:
        /*0060*/ 	.word	0x00000000


	//----- nvinfo : EIATTR_CBANK_PARAM_SIZE
	.align		4
.L_22:
        /*0064*/ 	.byte	0x03, 0x19
        /*0066*/ 	.short	0x0014


	//----- nvinfo : EIATTR_PARAM_CBANK
	.align		4
        /*0068*/ 	.byte	0x04, 0x0a
        /*006a*/ 	.short	(.L_24 - .L_23)
	.align		4
.L_23:
        /*006c*/ 	.word	index@(.nv.constant0.triton_poi_fused_tanh_0)
        /*0070*/ 	.short	0x0210
        /*0072*/ 	.short	0x0014


	//----- nvinfo : EIATTR_SW_WAR
	.align		4
.L_24:
        /*0074*/ 	.byte	0x04, 0x36
        /*0076*/ 	.short	(.L_26 - .L_25)
.L_25:
        /*0078*/ 	.word	0x00000008
.L_26:


//--------------------- .nv.callgraph             --------------------------
	.section	.nv.callgraph,"",@"SHT_CUDA_CALLGRAPH"
	.align	4
	.sectionentsize	8
	.align		4
        /*0000*/ 	.word	0x00000000
	.align		4
        /*0004*/ 	.word	0xffffffff
	.align		4
        /*0008*/ 	.word	0x00000000
	.align		4
        /*000c*/ 	.word	0xfffffffe
	.align		4
        /*0010*/ 	.word	0x00000000
	.align		4
        /*0014*/ 	.word	0xfffffffd
	.align		4
        /*0018*/ 	.word	0x00000000
	.align		4
        /*001c*/ 	.word	0xfffffffc


//--------------------- .nv.constant4             --------------------------
	.section	.nv.constant4,"a",@progbits
	.align	8
	.align		8
.nv.constant4:
        /*0000*/ 	.dword	_$_str


//--------------------- .text.triton_poi_fused_tanh_0 --------------------------
	.section	.text.triton_poi_fused_tanh_0,"ax",@progbits
	.align	128
        .global         triton_poi_fused_tanh_0
        .type           triton_poi_fused_tanh_0,@function
        .size           triton_poi_fused_tanh_0,(.L_x_7 - triton_poi_fused_tanh_0)
        .other          triton_poi_fused_tanh_0,@"STO_CUDA_ENTRY STV_DEFAULT"
triton_poi_fused_tanh_0:
.text.triton_poi_fused_tanh_0:
[----:B------:R-:W0:Y:S02]  /*0000*/  LDC R1, c[0x0][0x28] ;  /* 0x00000a00ff017b82 */ /* 0x000e240000000800 */
[----:B------:R-:W1:Y:S01]  /*0010*/  S2R R0, SR_TID.X ;  /* 0x0000000000007919 */ /* 0x000e620000002100 */
[----:B------:R-:W2:Y:S01]  /*0020*/  LDC.64 R2, c[0x0][0x210] ;  /* 0x00008400ff027b82 */ /* 0x000ea20000000a00 */
[----:B------:R-:W-:Y:S01]  /*0030*/  ULDC.64 UR4, c[0x0][0x208] ;  /* 0x0000820000047ab9 */ /* 0x000fe20000000a00 */
[----:B------:R-:W3:Y:S06]  /*0040*/  S2R R7, SR_CTAID.X ;  /* 0x0000000000077919 */ /* 0x000eec0000002500 */
[----:B------:R-:W4:Y:S01]  /*0050*/  LDC.64 R4, c[0x0][0x218] ;  /* 0x00008600ff047b82 */ /* 0x000f220000000a00 */
[----:B-1----:R-:W-:-:S04]  /*0060*/  SHF.L.U32 R0, R0, 0x1, RZ ;  /* 0x0000000100007819 */ /* 0x002fc800000006ff */
[----:B------:R-:W-:Y:S02]  /*0070*/  LOP3.LUT R0, R0, 0x3e, RZ, 0xc0, !PT ;  /* 0x0000003e00007812 */ /* 0x000fe400078ec0ff */
[----:B---3--:R-:W-:Y:S02]  /*0080*/  SHF.R.S32.HI R6, RZ, 0x19, R7 ;  /* 0x00000019ff067819 */ /* 0x008fe40000011407 */
[----:B------:R-:W-:Y:S02]  /*0090*/  LEA R7, R7, R0, 0x6 ;  /* 0x0000000007077211 */ /* 0x000fe400078e30ff */
[----:B------:R-:W-:Y:S02]  /*00a0*/  SGXT R0, R6, 0x1 ;  /* 0x000000010600781a */ /* 0x000fe40000000200 */
[C---:B------:R-:W-:Y:S01]  /*00b0*/  ISETP.GE.AND P0, PT, R7.reuse, 0x40, PT ;  /* 0x000000400700780c */ /* 0x040fe20003f06270 */
[----:B--2---:R-:W-:Y:S01]  /*00c0*/  IMAD.WIDE R2, R7, 0x4, R2 ;  /* 0x0000000407027825 */ /* 0x004fe200078e0202 */
[----:B------:R-:W-:-:S04]  /*00d0*/  LEA.HI R0, R0, R7, RZ, 0x2 ;  /* 0x0000000700007211 */ /* 0x000fc800078f10ff */
[----:B------:R-:W-:-:S04]  /*00e0*/  LOP3.LUT R0, R0, 0xfffffffc, RZ, 0xc0, !PT ;  /* 0xfffffffc00007812 */ /* 0x000fc800078ec0ff */
[----:B------:R-:W-:Y:S02]  /*00f0*/  IADD3 R9, R7, -R0, RZ ;  /* 0x8000000007097210 */ /* 0x000fe40007ffe0ff */
[----:B------:R-:W-:-:S03]  /*0100*/  CS2R R6, SRZ ;  /* 0x0000000000067805 */ /* 0x000fc6000001ff00 */
[----:B----4-:R-:W-:Y:S01]  /*0110*/  IMAD.WIDE R4, R9, 0x4, R4 ;  /* 0x0000000409047825 */ /* 0x010fe200078e0204 */
[----:B------:R-:W-:Y:S02]  /*0120*/  CS2R R8, SRZ ;  /* 0x0000000000087805 */ /* 0x000fe4000001ff00 */
[----:B------:R-:W2:Y:S04]  /*0130*/  @!P0 LDG.E.64 R6, desc[UR4][R2.64] ;  /* 0x0000000402068981 */ /* 0x000ea8000c1e1b00 */
[----:B------:R-:W2:Y:S01]  /*0140*/  @!P0 LDG.E.EL.64 R8, desc[UR4][R4.64] ;  /* 0x0000000404088981 */ /* 0x000ea2000c2e1b00 */
[----:B------:R-:W-:Y:S01]  /*0150*/  BSSY B0, `(.L_x_0) ;  /* 0x0000017000007945 */ /* 0x000fe20003800000 */
[----:B--2---:R-:W-:Y:S01]  /*0160*/  FADD R11, R8, R6 ;  /* 0x00000006080b7221 */ /* 0x004fe20000000000 */
[----:B------:R-:W-:-:S03]  /*0170*/  FADD R7, R9, R7 ;  /* 0x0000000709077221 */ /* 0x000fc60000000000 */
[----:B------:R-:W-:-:S05]  /*0180*/  FADD.FTZ R6, |R11|, -RZ ;  /* 0x800000ff0b067221 */ /* 0x000fca0000010200 */
[----:B------:R-:W-:-:S13]  /*0190*/  FSETP.GE.AND P1, PT, R6, 0.60000002384185791016, PT ;  /* 0x3f19999a0600780b */ /* 0x000fda0003f26000 */
[----:B------:R-:W-:Y:S05]  /*01a0*/  @!P1 BRA `(.L_x_1) ;  /* 0x0000000000289947 */ /* 0x000fea0003800000 */
[C---:B------:R-:W-:Y:S01]  /*01b0*/  FMUL R0, R6.reuse, 2.8853900432586669922 ;  /* 0x4038aa3b06007820 */ /* 0x040fe20000400000 */
[----:B------:R-:W-:Y:S01]  /*01c0*/  HFMA2.MMA R4, -RZ, RZ, 1.875, 0 ;  /* 0x3f800000ff047435 */ /* 0x000fe200000001ff */
[----:B------:R-:W-:-:S04]  /*01d0*/  FSETP.GE.AND P1, PT, R6, 9.010913848876953125, PT ;  /* 0x41102cb40600780b */ /* 0x000fc80003f26000 */
[----:B------:R-:W1:Y:S02]  /*01e0*/  MUFU.EX2 R0, R0 ;  /* 0x0000000000007308 */ /* 0x000e640000000800 */
[----:B-1----:R-:W-:-:S06]  /*01f0*/  FADD R5, R0, 1 ;  /* 0x3f80000000057421 */ /* 0x002fcc0000000000 */
[----:B------:R-:W1:Y:S02]  /*0200*/  MUFU.RCP R5, R5 ;  /* 0x0000000500057308 */ /* 0x000e640000001000 */
[----:B-1----:R-:W-:-:S05]  /*0210*/  FFMA.FTZ R4, R5, -2, R4 ;  /* 0xc000000005047823 */ /* 0x002fca0000010004 */
[----:B------:R-:W-:-:S04]  /*0220*/  FSEL R4, R4, 1, !P1 ;  /* 0x3f80000004047808 */ /* 0x000fc80004800000 */
[----:B------:R-:W-:Y:S01]  /*0230*/  LOP3.LUT R4, R4, 0x80000000, R11, 0xf8, !PT ;  /* 0x8000000004047812 */ /* 0x000fe200078ef80b */
[----:B------:R-:W-:Y:S06]  /*0240*/  BRA `(.L_x_2) ;  /* 0x00000000001c7947 */ /* 0x000fec0003800000 */
.L_x_1:
[----:B------:R-:W-:Y:S01]  /*0250*/  MOV R0, 0x3c80f082 ;  /* 0x3c80f08200007802 */ /* 0x000fe20000000f00 */
[----:B------:R-:W-:-:S04]  /*0260*/  FMUL R5, R11, R11 ;  /* 0x0000000b0b057220 */ /* 0x000fc80000400000 */
[----:B------:R-:W-:-:S04]  /*0270*/  FFMA.FTZ R0, R5, R0, -0.052303962409496307373 ;  /* 0xbd563cae05007423 */ /* 0x000fc80000010000 */
[----:B------:R-:W-:-:S04]  /*0280*/  FFMA.FTZ R0, R5, R0, 0.1331529766321182251 ;  /* 0x3e08594105007423 */ /* 0x000fc80000010000 */
[----:B------:R-:W-:-:S04]  /*0290*/  FFMA.FTZ R0, R5, R0, -0.33332768082618713379 ;  /* 0xbeaaa9ed05007423 */ /* 0x000fc80000010000 */
[----:B------:R-:W-:-:S04]  /*02a0*/  FFMA.FTZ R0, R5, R0, RZ ;  /* 0x0000000005007223 */ /* 0x000fc800000100ff */
[----:B------:R-:W-:-:S07]  /*02b0*/  FFMA.FTZ R4, R11, R0, R11 ;  /* 0x000000000b047223 */ /* 0x000fce000001000b */
.L_x_2:
[----:B------:R-:W-:Y:S05]  /*02c0*/  BSYNC B0 ;  /* 0x0000000000007941 */ /* 0x000fea0003800000 */
.L_x_0:
[----:B------:R-:W-:Y:S01]  /*02d0*/  FADD.FTZ R8, |R7|, -RZ ;  /* 0x800000ff07087221 */ /* 0x000fe20000010200 */
[----:B------:R-:W-:Y:S04]  /*02e0*/  BSSY B0, `(.L_x_3) ;  /* 0x0000014000007945 */ /* 0x000fe80003800000 */
        /* <DEDUP_REMOVED lines=12> */
.L_x_4:
[----:B------:R-:W-:Y:S01]  /*03b0*/  MOV R0, 0x3c80f082 ;  /* 0x3c80f08200007802 */ /* 0x000fe20000000f00 */
[----:B------:R-:W-:-:S04]  /*03c0*/  FMUL R5, R7, R7 ;  /* 0x0000000707057220 */ /* 0x000fc80000400000 */
[----:B------:R-:W-:-:S04]  /*03d0*/  FFMA.FTZ R0, R5, R0, -0.052303962409496307373 ;  /* 0xbd563cae05007423 */ /* 0x000fc80000010000 */
[----:B------:R-:W-:-:S04]  /*03e0*/  FFMA.FTZ R0, R5, R0, 0.1331529766321182251 ;  /* 0x3e08594105007423 */ /* 0x000fc80000010000 */
[----:B------:R-:W-:-:S04]  /*03f0*/  FFMA.FTZ R0, R5, R0, -0.33332768082618713379 ;  /* 0xbeaaa9ed05007423 */ /* 0x000fc80000010000 */
[----:B------:R-:W-:-:S04]  /*0400*/  FFMA.FTZ R0, R5, R0, RZ ;  /* 0x0000000005007223 */ /* 0x000fc800000100ff */
[----:B------:R-:W-:-:S07]  /*0410*/  FFMA.FTZ R5, R7, R0, R7 ;  /* 0x0000000007057223 */ /* 0x000fce0000010007 */
.L_x_5:
[----:B------:R-:W-:Y:S05]  /*0420*/  BSYNC B0 ;  /* 0x0000000000007941 */ /* 0x000fea0003800000 */
.L_x_3:
[----:B------:R-:W-:Y:S05]  /*0430*/  @P0 EXIT ;  /* 0x000000000000094d */ /* 0x000fea0003800000 */
[----:B------:R-:W-:Y:S01]  /*0440*/  STG.E.64 desc[UR4][R2.64], R4 ;  /* 0x0000000402007986 */ /* 0x000fe2000c101b04 */
[----:B------:R-:W-:Y:S05]  /*0450*/  EXIT ;  /* 0x000000000000794d */ /* 0x000fea0003800000 */
.L_x_6:
[----:B------:R-:W-:-:S00]  /*0460*/  BRA `(.L_x_6) ;  /* 0xfffffffc00fc7947 */ /* 0x000fc0000383ffff */
[----:B------:R-:W-:-:S00]  /*0470*/  NOP ;  /* 0x0000000000007918 */ /* 0x000fc00000000000 */
        /* <DEDUP_REMOVED lines=8> */
.L_x_7:


//--------------------- .nv.global.init           --------------------------
	.section	.nv.global.init,"aw",@progbits
.nv.global.init:
	.type		_$_str,@object
	.size		_$_str,(.L_0 - _$_str)
_$_str:
        /*0000*/ 	.byte	0x5f, 0x5f, 0x43, 0x55, 0x44, 0x41, 0x5f, 0x46, 0x54, 0x5a, 0x00
.L_0:


//--------------------- .nv.constant0.triton_poi_fused_tanh_0 --------------------------
	.section	.nv.constant0.triton_poi_fused_tanh_0,"a",@progbits
	.sectionflags	@""
	.align	4
.nv.constant0.triton_poi_fused_tanh_0:
	.zero		548
